	.headerflags	@"EF_CUDA_TEXMODE_UNIFIED EF_CUDA_64BIT_ADDRESS EF_CUDA_ACCELERATORS EF_CUDA_SM90 EF_CUDA_VIRTUAL_SM(EF_CUDA_SM90)"
	.elftype	@"ET_EXEC"


//--------------------- .nv.info                  --------------------------
	.section	.nv.info,"",@"SHT_CUDA_INFO"
	.align	4


	//----- nvinfo : EIATTR_REGCOUNT
	.align		4
        /*0000*/ 	.byte	0x04, 0x2f
        /*0002*/ 	.short	(.L_3 - .L_2)
	.align		4
.L_2:
        /*0004*/ 	.word	index@(triton_poi_fused__native_batch_norm_legit_no_training_relu_14)
        /*0008*/ 	.word	0x00000016


	//----- nvinfo : EIATTR_MIN_STACK_SIZE
	.align		4
.L_3:
        /*000c*/ 	.byte	0x04, 0x12
        /*000e*/ 	.short	(.L_5 - .L_4)
	.align		4
.L_4:
        /*0010*/ 	.word	index@(triton_poi_fused__native_batch_norm_legit_no_training_relu_14)
        /*0014*/ 	.word	0x00000000


	//----- nvinfo : EIATTR_FRAME_SIZE
	.align		4
.L_5:
        /*0018*/ 	.byte	0x04, 0x11
        /*001a*/ 	.short	(.L_7 - .L_6)
	.align		4
.L_6:
        /*001c*/ 	.word	index@(triton_poi_fused__native_batch_norm_legit_no_training_relu_14)
        /*0020*/ 	.word	0x00000000


	//----- nvinfo : EIATTR_MIN_STACK_SIZE
	.align		4
.L_7:
        /*0024*/ 	.byte	0x04, 0x12
        /*0026*/ 	.short	(.L_9 - .L_8)
	.align		4
.L_8:
        /*0028*/ 	.word	index@(triton_poi_fused__native_batch_norm_legit_no_training_relu_14)
        /*002c*/ 	.word	0x00000000
.L_9:


//--------------------- .nv.info.triton_poi_fused__native_batch_norm_legit_no_training_relu_14 --------------------------
	.section	.nv.info.triton_poi_fused__native_batch_norm_legit_no_training_relu_14,"",@"SHT_CUDA_INFO"
	.sectionflags	@""
	.align	4


	//----- nvinfo : EIATTR_CUDA_API_VERSION
	.align		4
        /*0000*/ 	.byte	0x04, 0x37
        /*0002*/ 	.short	(.L_11 - .L_10)
.L_10:
        /*0004*/ 	.word	0x0000007c


	//----- nvinfo : EIATTR_KPARAM_INFO
	.align		4
.L_11:
        /*0008*/ 	.byte	0x04, 0x17
        /*000a*/ 	.short	(.L_13 - .L_12)
.L_12:
        /*000c*/ 	.word	0x00000000
        /*0010*/ 	.short	0x0005
        /*0012*/ 	.short	0x0028
        /*0014*/ 	.byte	0x00, 0xf0, 0x11, 0x00


	//----- nvinfo : EIATTR_KPARAM_INFO
	.align		4
.L_13:
        /*0018*/ 	.byte	0x04, 0x17
        /*001a*/ 	.short	(.L_15 - .L_14)
.L_14:
        /*001c*/ 	.word	0x00000000
        /*0020*/ 	.short	0x0004
        /*0022*/ 	.short	0x0020
        /*0024*/ 	.byte	0x00, 0xf4, 0x21, 0x00


	//----- nvinfo : EIATTR_KPARAM_INFO
	.align		4
.L_15:
        /*0028*/ 	.byte	0x04, 0x17
        /*002a*/ 	.short	(.L_17 - .L_16)
.L_16:
        /*002c*/ 	.word	0x00000000
        /*0030*/ 	.short	0x0003
        /*0032*/ 	.short	0x0018
        /*0034*/ 	.byte	0x00, 0xf4, 0x21, 0x00


	//----- nvinfo : EIATTR_KPARAM_INFO
	.align		4
.L_17:
        /*0038*/ 	.byte	0x04, 0x17
        /*003a*/ 	.short	(.L_19 - .L_18)
.L_18:
        /*003c*/ 	.word	0x00000000
        /*0040*/ 	.short	0x0002
        /*0042*/ 	.short	0x0010
        /*0044*/ 	.byte	0x00, 0xf4, 0x21, 0x00


	//----- nvinfo : EIATTR_KPARAM_INFO
	.align		4
.L_19:
        /*0048*/ 	.byte	0x04, 0x17
        /*004a*/ 	.short	(.L_21 - .L_20)
.L_20:
        /*004c*/ 	.word	0x00000000
        /*0050*/ 	.short	0x0001
        /*0052*/ 	.short	0x0008
        /*0054*/ 	.byte	0x00, 0xf4, 0x21, 0x00


	//----- nvinfo : EIATTR_KPARAM_INFO
	.align		4
.L_21:
        /*0058*/ 	.byte	0x04, 0x17
        /*005a*/ 	.short	(.L_23 - .L_22)
.L_22:
        /*005c*/ 	.word	0x00000000
        /*0060*/ 	.short	0x0000
        /*0062*/ 	.short	0x0000
        /*0064*/ 	.byte	0x00, 0xf4, 0x21, 0x00


	//----- nvinfo : EIATTR_SPARSE_MMA_MASK
	.align		4
.L_23:
        /*0068*/ 	.byte	0x03, 0x50
        /*006a*/ 	.short	0x0000


	//----- nvinfo : EIATTR_MAXREG_COUNT
	.align		4
        /*006c*/ 	.byte	0x03, 0x1b
        /*006e*/ 	.short	0x00ff


	//----- nvinfo : EIATTR_EXIT_INSTR_OFFSETS
	.align		4
        /*0070*/ 	.byte	0x04, 0x1c
        /*0072*/ 	.short	(.L_25 - .L_24)


	//   ....[0]....
.L_24:
        /*0074*/ 	.word	0x000003f0


	//   ....[1]....
        /*0078*/ 	.word	0x00000410


	//----- nvinfo : EIATTR_REQNTID
	.align		4
.L_25:
        /*007c*/ 	.byte	0x04, 0x10
        /*007e*/ 	.short	(.L_27 - .L_26)
.L_26:
        /*0080*/ 	.word	0x00000100
        /*0084*/ 	.word	0x00000001
        /*0088*/ 	.word	0x00000001


	//----- nvinfo : EIATTR_CBANK_PARAM_SIZE
	.align		4
.L_27:
        /*008c*/ 	.byte	0x03, 0x19
        /*008e*/ 	.short	0x002c


	//----- nvinfo : EIATTR_PARAM_CBANK
	.align		4
        /*0090*/ 	.byte	0x04, 0x0a
        /*0092*/ 	.short	(.L_29 - .L_28)
	.align		4
.L_28:
        /*0094*/ 	.word	index@(.nv.constant0.triton_poi_fused__native_batch_norm_legit_no_training_relu_14)
        /*0098*/ 	.short	0x0210
        /*009a*/ 	.short	0x002c


	//----- nvinfo : EIATTR_SW_WAR
	.align		4
.L_29:
        /*009c*/ 	.byte	0x04, 0x36
        /*009e*/ 	.short	(.L_31 - .L_30)
.L_30:
        /*00a0*/ 	.word	0x00000008
.L_31:


//--------------------- .nv.callgraph             --------------------------
	.section	.nv.callgraph,"",@"SHT_CUDA_CALLGRAPH"
	.align	4
	.sectionentsize	8
	.align		4
        /*0000*/ 	.word	0x00000000
	.align		4
        /*0004*/ 	.word	0xffffffff
	.align		4
        /*0008*/ 	.word	0x00000000
	.align		4
        /*000c*/ 	.word	0xfffffffe
	.align		4
        /*0010*/ 	.word	0x00000000
	.align		4
        /*0014*/ 	.word	0xfffffffd
	.align		4
        /*0018*/ 	.word	0x00000000
	.align		4
        /*001c*/ 	.word	0xfffffffc


//--------------------- .nv.constant4             --------------------------
	.section	.nv.constant4,"a",@progbits
	.align	8
	.align		8
.nv.constant4:
        /*0000*/ 	.dword	_$_str
	.align		8
        /*0008*/ 	.dword	_$_str_$_2


//--------------------- .text.triton_poi_fused__native_batch_norm_legit_no_training_relu_14 --------------------------
	.section	.text.triton_poi_fused__native_batch_norm_legit_no_training_relu_14,"ax",@progbits
	.align	128
        .global         triton_poi_fused__native_batch_norm_legit_no_training_relu_14
        .type           triton_poi_fused__native_batch_norm_legit_no_training_relu_14,@function
        .size           triton_poi_fused__native_batch_norm_legit_no_training_relu_14,(.L_x_1 - triton_poi_fused__native_batch_norm_legit_no_training_relu_14)
        .other          triton_poi_fused__native_batch_norm_legit_no_training_relu_14,@"STO_CUDA_ENTRY STV_DEFAULT"
triton_poi_fused__native_batch_norm_legit_no_training_relu_14:
.text.triton_poi_fused__native_batch_norm_legit_no_training_relu_14:
[----:B------:R-:W0:Y:S01]  /*0000*/  LDC R1, c[0x0][0x28] ;  /* 0x00000a00ff017b82 */ /* 0x000e220000000800 */
[----:B------:R-:W1:Y:S07]  /*0010*/  S2R R0, SR_TID.X ;  /* 0x0000000000007919 */ /* 0x000e6e0000002100 */
[----:B------:R-:W2:Y:S01]  /*0020*/  LDC.64 R10, c[0x0][0x220] ;  /* 0x00008800ff0a7b82 */ /* 0x000ea20000000a00 */
[----:B------:R-:W-:Y:S01]  /*0030*/  ULDC.64 UR4, c[0x0][0x208] ;  /* 0x0000820000047ab9 */ /* 0x000fe20000000a00 */
[----:B------:R-:W3:Y:S06]  /*0040*/  S2R R7, SR_CTAID.X ;  /* 0x0000000000077919 */ /* 0x000eec0000002500 */
[----:B------:R-:W4:Y:S08]  /*0050*/  LDC.64 R4, c[0x0][0x210] ;  /* 0x00008400ff047b82 */ /* 0x000f300000000a00 */
[----:B------:R-:W5:Y:S08]  /*0060*/  LDC.64 R14, c[0x0][0x218] ;  /* 0x00008600ff0e7b82 */ /* 0x000f700000000a00 */
[----:B------:R-:W5:Y:S01]  /*0070*/  LDC.64 R16, c[0x0][0x228] ;  /* 0x00008a00ff107b82 */ /* 0x000f620000000a00 */
[----:B-1----:R-:W-:-:S07]  /*0080*/  SHF.L.U32 R0, R0, 0x1, RZ ;  /* 0x0000000100007819 */ /* 0x002fce00000006ff */
[----:B------:R-:W1:Y:S01]  /*0090*/  LDC.64 R18, c[0x0][0x230] ;  /* 0x00008c00ff127b82 */ /* 0x000e620000000a00 */
[----:B------:R-:W-:-:S04]  /*00a0*/  LOP3.LUT R0, R0, 0x1fe, RZ, 0xc0, !PT ;  /* 0x000001fe00007812 */ /* 0x000fc800078ec0ff */
[----:B---3--:R-:W-:-:S04]  /*00b0*/  LEA R7, R7, R0, 0x9 ;  /* 0x0000000007077211 */ /* 0x008fc800078e48ff */
[C---:B------:R-:W-:Y:S01]  /*00c0*/  ISETP.GE.AND P0, PT, R7.reuse, 0x396c0, PT ;  /* 0x000396c00700780c */ /* 0x040fe20003f06270 */
[----:B------:R-:W-:-:S05]  /*00d0*/  IMAD.HI R0, R7, 0x2aaaaaab, RZ ;  /* 0x2aaaaaab07007827 */ /* 0x000fca00078e02ff */
[----:B------:R-:W-:-:S04]  /*00e0*/  SHF.R.U32.HI R3, RZ, 0x1f, R0 ;  /* 0x0000001fff037819 */ /* 0x000fc80000011600 */
[----:B------:R-:W-:Y:S02]  /*00f0*/  LEA.HI R0, R0, R3, RZ, 0x1d ;  /* 0x0000000300007211 */ /* 0x000fe400078fe8ff */
[----:B------:R-:W-:-:S03]  /*0100*/  CS2R R2, SRZ ;  /* 0x0000000000027805 */ /* 0x000fc6000001ff00 */
[----:B------:R-:W-:-:S04]  /*0110*/  IMAD R13, R0, -0x30, R7 ;  /* 0xffffffd0000d7824 */ /* 0x000fc800078e0207 */
[----:B--2---:R-:W-:-:S05]  /*0120*/  IMAD.WIDE R10, R13, 0x4, R10 ;  /* 0x000000040d0a7825 */ /* 0x004fca00078e020a */
[----:B------:R2:W3:Y:S01]  /*0130*/  @!P0 LDG.E.EL.64 R2, desc[UR4][R10.64] ;  /* 0x000000040a028981 */ /* 0x0004e2000c2e1b00 */
[----:B----4-:R-:W-:Y:S01]  /*0140*/  IMAD.WIDE R4, R7, 0x4, R4 ;  /* 0x0000000407047825 */ /* 0x010fe200078e0204 */
[----:B------:R-:W-:Y:S02]  /*0150*/  CS2R R8, SRZ ;  /* 0x0000000000087805 */ /* 0x000fe4000001ff00 */
[----:B------:R-:W-:Y:S01]  /*0160*/  CS2R R6, SRZ ;  /* 0x0000000000067805 */ /* 0x000fe2000001ff00 */
[----:B-----5:R-:W-:-:S05]  /*0170*/  IMAD.WIDE R14, R13, 0x4, R14 ;  /* 0x000000040d0e7825 */ /* 0x020fca00078e020e */
[----:B------:R-:W4:Y:S01]  /*0180*/  @!P0 LDG.E.64 R6, desc[UR4][R4.64] ;  /* 0x0000000404068981 */ /* 0x000f22000c1e1b00 */
[C---:B0-----:R-:W-:Y:S01]  /*0190*/  IMAD.WIDE R16, R13.reuse, 0x4, R16 ;  /* 0x000000040d107825 */ /* 0x041fe200078e0210 */
[----:B--2---:R-:W-:Y:S02]  /*01a0*/  CS2R R10, SRZ ;  /* 0x00000000000a7805 */ /* 0x004fe4000001ff00 */
[----:B------:R0:W4:Y:S01]  /*01b0*/  @!P0 LDG.E.EL.64 R8, desc[UR4][R14.64] ;  /* 0x000000040e088981 */ /* 0x000122000c2e1b00 */
[----:B-1----:R-:W-:Y:S01]  /*01c0*/  IMAD.WIDE R18, R13, 0x4, R18 ;  /* 0x000000040d127825 */ /* 0x002fe200078e0212 */
[----:B------:R-:W-:-:S04]  /*01d0*/  CS2R R12, SRZ ;  /* 0x00000000000c7805 */ /* 0x000fc8000001ff00 */
[----:B------:R-:W2:Y:S04]  /*01e0*/  @!P0 LDG.E.EL.64 R10, desc[UR4][R18.64] ;  /* 0x00000004120a8981 */ /* 0x000ea8000c2e1b00 */
[----:B------:R-:W2:Y:S01]  /*01f0*/  @!P0 LDG.E.EL.64 R12, desc[UR4][R16.64] ;  /* 0x00000004100c8981 */ /* 0x000ea2000c2e1b00 */
[----:B0-----:R-:W-:Y:S01]  /*0200*/  HFMA2.MMA R15, -RZ, RZ, 1.625, 0 ;  /* 0x3e800000ff0f7435 */ /* 0x001fe200000001ff */
[----:B---3--:R-:W-:Y:S01]  /*0210*/  FADD R2, R2, 0.0010000000474974513054 ;  /* 0x3a83126f02027421 */ /* 0x008fe20000000000 */
[----:B------:R-:W-:-:S03]  /*0220*/  FADD R3, R3, 0.0010000000474974513054 ;  /* 0x3a83126f03037421 */ /* 0x000fc60000000000 */
[----:B------:R-:W0:Y:S08]  /*0230*/  MUFU.SQRT R0, R2 ;  /* 0x0000000200007308 */ /* 0x000e300000002000 */
[----:B------:R-:W1:Y:S01]  /*0240*/  MUFU.SQRT R14, R3 ;  /* 0x00000003000e7308 */ /* 0x000e620000002000 */
[C---:B0-----:R-:W-:Y:S02]  /*0250*/  FSETP.GT.AND P1, PT, R0.reuse, 8.50705917302346158658e+37, PT ;  /* 0x7e8000000000780b */ /* 0x041fe40003f24000 */
[----:B------:R-:W-:-:S02]  /*0260*/  FSETP.GEU.AND P3, PT, R0, 1.175494350822287508e-38, PT ;  /* 0x008000000000780b */ /* 0x000fc40003f6e000 */
[C---:B-1----:R-:W-:Y:S02]  /*0270*/  FSETP.GT.AND P2, PT, R14.reuse, 8.50705917302346158658e+37, PT ;  /* 0x7e8000000e00780b */ /* 0x042fe40003f44000 */
[----:B------:R-:W-:-:S07]  /*0280*/  FSETP.GEU.AND P4, PT, R14, 1.175494350822287508e-38, PT ;  /* 0x008000000e00780b */ /* 0x000fce0003f8e000 */
[----:B------:R-:W-:-:S04]  /*0290*/  @P1 FMUL R0, R0, 0.25 ;  /* 0x3e80000000001820 */ /* 0x000fc80000400000 */
[----:B------:R-:W-:Y:S01]  /*02a0*/  @!P3 FMUL R0, R0, 16777216 ;  /* 0x4b8000000000b820 */ /* 0x000fe20000400000 */
[----:B------:R-:W-:-:S04]  /*02b0*/  @P2 FMUL R14, R14, 0.25 ;  /* 0x3e8000000e0e2820 */ /* 0x000fc80000400000 */
[----:B------:R-:W-:Y:S01]  /*02c0*/  @!P4 FMUL R14, R14, 16777216 ;  /* 0x4b8000000e0ec820 */ /* 0x000fe20000400000 */
[----:B------:R-:W0:Y:S01]  /*02d0*/  MUFU.RCP R0, R0 ;  /* 0x0000000000007308 */ /* 0x000e220000001000 */
[----:B------:R-:W-:-:S07]  /*02e0*/  FSEL R3, R15, 1, P1 ;  /* 0x3f8000000f037808 */ /* 0x000fce0000800000 */
[----:B------:R-:W1:Y:S01]  /*02f0*/  MUFU.RCP R14, R14 ;  /* 0x0000000e000e7308 */ /* 0x000e620000001000 */
[----:B------:R-:W-:Y:S01]  /*0300*/  FSEL R15, R15, 1, P2 ;  /* 0x3f8000000f0f7808 */ /* 0x000fe20001000000 */
[----:B------:R-:W-:Y:S01]  /*0310*/  @!P3 FMUL R3, R3, 16777216 ;  /* 0x4b8000000303b820 */ /* 0x000fe20000400000 */
[----:B----4-:R-:W-:-:S03]  /*0320*/  FADD R6, -R8, R6 ;  /* 0x0000000608067221 */ /* 0x010fc60000000100 */
[----:B------:R-:W-:Y:S01]  /*0330*/  @!P4 FMUL R15, R15, 16777216 ;  /* 0x4b8000000f0fc820 */ /* 0x000fe20000400000 */
[----:B0-----:R-:W-:Y:S01]  /*0340*/  FMUL R3, R0, R3 ;  /* 0x0000000300037220 */ /* 0x001fe20000400000 */
[----:B------:R-:W-:-:S03]  /*0350*/  FADD R7, -R9, R7 ;  /* 0x0000000709077221 */ /* 0x000fc60000000100 */
[----:B------:R-:W-:Y:S01]  /*0360*/  FMUL R3, R6, R3 ;  /* 0x0000000306037220 */ /* 0x000fe20000400000 */
[----:B-1----:R-:W-:-:S03]  /*0370*/  FMUL R0, R14, R15 ;  /* 0x0000000f0e007220 */ /* 0x002fc60000400000 */
[----:B--2---:R-:W-:Y:S01]  /*0380*/  FFMA R3, R3, R12, R10 ;  /* 0x0000000c03037223 */ /* 0x004fe2000000000a */
[----:B------:R-:W-:-:S04]  /*0390*/  FMUL R0, R7, R0 ;  /* 0x0000000007007220 */ /* 0x000fc80000400000 */
[----:B------:R-:W-:Y:S01]  /*03a0*/  FFMA R0, R0, R13, R11 ;  /* 0x0000000d00007223 */ /* 0x000fe2000000000b */
[----:B------:R-:W-:-:S04]  /*03b0*/  FSETP.GEU.AND P1, PT, R3, RZ, PT ;  /* 0x000000ff0300720b */ /* 0x000fc80003f2e000 */
[C---:B------:R-:W-:Y:S02]  /*03c0*/  FSETP.GEU.AND P2, PT, R0.reuse, RZ, PT ;  /* 0x000000ff0000720b */ /* 0x040fe40003f4e000 */
[----:B------:R-:W-:Y:S02]  /*03d0*/  FSEL R2, R3, RZ, P1 ;  /* 0x000000ff03027208 */ /* 0x000fe40000800000 */
[----:B------:R-:W-:Y:S01]  /*03e0*/  FSEL R3, R0, RZ, P2 ;  /* 0x000000ff00037208 */ /* 0x000fe20001000000 */
[----:B------:R-:W-:Y:S08]  /*03f0*/  @P0 EXIT ;  /* 0x000000000000094d */ /* 0x000ff00003800000 */
[----:B------:R-:W-:Y:S01]  /*0400*/  STG.E.64 desc[UR4][R4.64], R2 ;  /* 0x0000000204007986 */ /* 0x000fe2000c101b04 */
[----:B------:R-:W-:Y:S05]  /*0410*/  EXIT ;  /* 0x000000000000794d */ /* 0x000fea0003800000 */
.L_x_0:
[----:B------:R-:W-:-:S00]  /*0420*/  BRA `(.L_x_0) ;  /* 0xfffffffc00fc7947 */ /* 0x000fc0000383ffff */
[----:B------:R-:W-:-:S00]  /*0430*/  NOP ;  /* 0x0000000000007918 */ /* 0x000fc00000000000 */
        /* <DEDUP_REMOVED lines=12> */
.L_x_1:


//--------------------- .nv.global.init           --------------------------
	.section	.nv.global.init,"aw",@progbits
.nv.global.init:
	.type		_$_str,@object
	.size		_$_str,(_$_str_$_2 - _$_str)
_$_str:
        /*0000*/ 	.byte	0x5f, 0x5f, 0x43, 0x55, 0x44, 0x41, 0x5f, 0x46, 0x54, 0x5a, 0x00
	.type		_$_str_$_2,@object
	.size		_$_str_$_2,(.L_1 - _$_str_$_2)
_$_str_$_2:
        /*000b*/ 	.byte	0x5f, 0x5f, 0x43, 0x55, 0x44, 0x41, 0x5f, 0x50, 0x52, 0x45, 0x43, 0x5f, 0x53, 0x51, 0x52, 0x54
        /*001b*/ 	.byte	0x00
.L_1:


//--------------------- .nv.constant0.triton_poi_fused__native_batch_norm_legit_no_training_relu_14 --------------------------
	.section	.nv.constant0.triton_poi_fused__native_batch_norm_legit_no_training_relu_14,"a",@progbits
	.sectionflags	@""
	.align	4
.nv.constant0.triton_poi_fused__native_batch_norm_legit_no_training_relu_14:
	.zero		572
